//
// Generated by NVIDIA NVVM Compiler
//
// Compiler Build ID: CL-36424714
// Cuda compilation tools, release 13.0, V13.0.88
// Based on NVVM 20.0.0
//

.version 9.0
.target sm_100
.address_size 64

	// .globl	_Z16block_mul_kerneliiPfS_S_
.extern .shared .align 16 .b8 share[];

.visible .entry _Z16block_mul_kerneliiPfS_S_(
	.param .u32 _Z16block_mul_kerneliiPfS_S__param_0,
	.param .u32 _Z16block_mul_kerneliiPfS_S__param_1,
	.param .u64 .ptr .align 1 _Z16block_mul_kerneliiPfS_S__param_2,
	.param .u64 .ptr .align 1 _Z16block_mul_kerneliiPfS_S__param_3,
	.param .u64 .ptr .align 1 _Z16block_mul_kerneliiPfS_S__param_4
)
{
	.reg .pred 	%p<3>;
	.reg .b32 	%r<37>;
	.reg .b32 	%f<105>;
	.reg .b64 	%rd<13>;

	ld.param.u32 	%r18, [_Z16block_mul_kerneliiPfS_S__param_0];
	ld.param.u32 	%r19, [_Z16block_mul_kerneliiPfS_S__param_1];
	ld.param.u64 	%rd3, [_Z16block_mul_kerneliiPfS_S__param_2];
	ld.param.u64 	%rd4, [_Z16block_mul_kerneliiPfS_S__param_3];
	ld.param.u64 	%rd5, [_Z16block_mul_kerneliiPfS_S__param_4];
	mov.u32 	%r20, %ctaid.x;
	mov.u32 	%r21, %ctaid.y;
	shl.b32 	%r1, %r20, 5;
	shl.b32 	%r2, %r21, 5;
	mov.u32 	%r3, %tid.y;
	mov.u32 	%r4, %tid.x;
	setp.lt.s32 	%p1, %r19, 1;
	mov.f32 	%f104, 0f00000000;
	@%p1 bra 	$L__BB0_3;
	shl.b32 	%r22, %r3, 5;
	add.s32 	%r23, %r1, %r3;
	add.s32 	%r24, %r22, %r4;
	shl.b32 	%r25, %r24, 2;
	mov.u32 	%r26, share;
	add.s32 	%r5, %r26, %r25;
	shl.b32 	%r27, %r3, 7;
	add.s32 	%r6, %r26, %r27;
	shl.b32 	%r28, %r4, 2;
	add.s32 	%r29, %r26, %r28;
	add.s32 	%r7, %r29, 4096;
	neg.s32 	%r36, %r19;
	mad.lo.s32 	%r35, %r23, %r18, %r4;
	mad.lo.s32 	%r30, %r3, %r18, %r4;
	add.s32 	%r34, %r30, %r2;
	shl.b32 	%r11, %r18, 5;
	cvta.to.global.u64 	%rd1, %rd3;
	cvta.to.global.u64 	%rd2, %rd4;
	mov.f32 	%f104, 0f00000000;
$L__BB0_2:
	mul.wide.s32 	%rd6, %r35, 4;
	add.s64 	%rd7, %rd1, %rd6;
	ld.global.f32 	%f6, [%rd7];
	st.shared.f32 	[%r5], %f6;
	mul.wide.s32 	%rd8, %r34, 4;
	add.s64 	%rd9, %rd2, %rd8;
	ld.global.f32 	%f7, [%rd9];
	st.shared.f32 	[%r5+4096], %f7;
	bar.sync 	0;
	ld.shared.v4.f32 	{%f8, %f9, %f10, %f11}, [%r6];
	ld.shared.f32 	%f12, [%r7];
	fma.rn.f32 	%f13, %f8, %f12, %f104;
	ld.shared.f32 	%f14, [%r7+128];
	fma.rn.f32 	%f15, %f9, %f14, %f13;
	ld.shared.f32 	%f16, [%r7+256];
	fma.rn.f32 	%f17, %f10, %f16, %f15;
	ld.shared.f32 	%f18, [%r7+384];
	fma.rn.f32 	%f19, %f11, %f18, %f17;
	ld.shared.v4.f32 	{%f20, %f21, %f22, %f23}, [%r6+16];
	ld.shared.f32 	%f24, [%r7+512];
	fma.rn.f32 	%f25, %f20, %f24, %f19;
	ld.shared.f32 	%f26, [%r7+640];
	fma.rn.f32 	%f27, %f21, %f26, %f25;
	ld.shared.f32 	%f28, [%r7+768];
	fma.rn.f32 	%f29, %f22, %f28, %f27;
	ld.shared.f32 	%f30, [%r7+896];
	fma.rn.f32 	%f31, %f23, %f30, %f29;
	ld.shared.v4.f32 	{%f32, %f33, %f34, %f35}, [%r6+32];
	ld.shared.f32 	%f36, [%r7+1024];
	fma.rn.f32 	%f37, %f32, %f36, %f31;
	ld.shared.f32 	%f38, [%r7+1152];
	fma.rn.f32 	%f39, %f33, %f38, %f37;
	ld.shared.f32 	%f40, [%r7+1280];
	fma.rn.f32 	%f41, %f34, %f40, %f39;
	ld.shared.f32 	%f42, [%r7+1408];
	fma.rn.f32 	%f43, %f35, %f42, %f41;
	ld.shared.v4.f32 	{%f44, %f45, %f46, %f47}, [%r6+48];
	ld.shared.f32 	%f48, [%r7+1536];
	fma.rn.f32 	%f49, %f44, %f48, %f43;
	ld.shared.f32 	%f50, [%r7+1664];
	fma.rn.f32 	%f51, %f45, %f50, %f49;
	ld.shared.f32 	%f52, [%r7+1792];
	fma.rn.f32 	%f53, %f46, %f52, %f51;
	ld.shared.f32 	%f54, [%r7+1920];
	fma.rn.f32 	%f55, %f47, %f54, %f53;
	ld.shared.v4.f32 	{%f56, %f57, %f58, %f59}, [%r6+64];
	ld.shared.f32 	%f60, [%r7+2048];
	fma.rn.f32 	%f61, %f56, %f60, %f55;
	ld.shared.f32 	%f62, [%r7+2176];
	fma.rn.f32 	%f63, %f57, %f62, %f61;
	ld.shared.f32 	%f64, [%r7+2304];
	fma.rn.f32 	%f65, %f58, %f64, %f63;
	ld.shared.f32 	%f66, [%r7+2432];
	fma.rn.f32 	%f67, %f59, %f66, %f65;
	ld.shared.v4.f32 	{%f68, %f69, %f70, %f71}, [%r6+80];
	ld.shared.f32 	%f72, [%r7+2560];
	fma.rn.f32 	%f73, %f68, %f72, %f67;
	ld.shared.f32 	%f74, [%r7+2688];
	fma.rn.f32 	%f75, %f69, %f74, %f73;
	ld.shared.f32 	%f76, [%r7+2816];
	fma.rn.f32 	%f77, %f70, %f76, %f75;
	ld.shared.f32 	%f78, [%r7+2944];
	fma.rn.f32 	%f79, %f71, %f78, %f77;
	ld.shared.v4.f32 	{%f80, %f81, %f82, %f83}, [%r6+96];
	ld.shared.f32 	%f84, [%r7+3072];
	fma.rn.f32 	%f85, %f80, %f84, %f79;
	ld.shared.f32 	%f86, [%r7+3200];
	fma.rn.f32 	%f87, %f81, %f86, %f85;
	ld.shared.f32 	%f88, [%r7+3328];
	fma.rn.f32 	%f89, %f82, %f88, %f87;
	ld.shared.f32 	%f90, [%r7+3456];
	fma.rn.f32 	%f91, %f83, %f90, %f89;
	ld.shared.v4.f32 	{%f92, %f93, %f94, %f95}, [%r6+112];
	ld.shared.f32 	%f96, [%r7+3584];
	fma.rn.f32 	%f97, %f92, %f96, %f91;
	ld.shared.f32 	%f98, [%r7+3712];
	fma.rn.f32 	%f99, %f93, %f98, %f97;
	ld.shared.f32 	%f100, [%r7+3840];
	fma.rn.f32 	%f101, %f94, %f100, %f99;
	ld.shared.f32 	%f102, [%r7+3968];
	fma.rn.f32 	%f104, %f95, %f102, %f101;
	bar.sync 	0;
	add.s32 	%r36, %r36, 1;
	setp.ne.s32 	%p2, %r36, 0;
	add.s32 	%r35, %r35, 32;
	add.s32 	%r34, %r34, %r11;
	@%p2 bra 	$L__BB0_2;
$L__BB0_3:
	cvta.to.global.u64 	%rd10, %rd5;
	add.s32 	%r31, %r1, %r3;
	add.s32 	%r32, %r2, %r4;
	mad.lo.s32 	%r33, %r31, %r18, %r32;
	mul.wide.s32 	%rd11, %r33, 4;
	add.s64 	%rd12, %rd10, %rd11;
	st.global.f32 	[%rd12], %f104;
	ret;

}


// ===== COMPILED SASS (sm_100) =====

	.target	sm_100

	.elftype	@"ET_EXEC"


//--------------------- .note.nv.tkinfo           --------------------------
	.section	.note.nv.tkinfo,"",@"SHT_NOTE"
	.sectionflags	@"SHF_NOTE_NV_TKINFO"
	.tkinfo
        /*0018*/ 	.word	0x00000002
        /*0030*/ 	.string	""
        /*0030*/ 	.string	"ptxas"
        /*0030*/ 	.string	"Cuda compilation tools, release 13.0, V13.0.88"
        /*0030*/ 	.string	"Build cuda_13.0.r13.0/compiler.36424714_0"
        /*0030*/ 	.string	"-arch sm_100 -m 64 "



//--------------------- .note.nv.cuinfo           --------------------------
	.section	.note.nv.cuinfo,"",@"SHT_NOTE"
	.sectionflags	@"SHF_NOTE_NV_CUINFO"
        /*0018*/ 	.short	0x0002
        /*001a*/ 	.short	0x0064
        /*001c*/ 	.short	0x0082
	.zero		2


//--------------------- .nv.info                  --------------------------
	.section	.nv.info,"",@"SHT_CUDA_INFO"
	.align	4


	//----- nvinfo : EIATTR_REGCOUNT
	.align		4
        /*0000*/ 	.byte	0x04, 0x2f
        /*0002*/ 	.short	(.L_1 - .L_0)
	.align		4
.L_0:
        /*0004*/ 	.word	index@(_Z16block_mul_kerneliiPfS_S_)
        /*0008*/ 	.word	0x0000001e


	//----- nvinfo : EIATTR_FRAME_SIZE
	.align		4
.L_1:
        /*000c*/ 	.byte	0x04, 0x11
        /*000e*/ 	.short	(.L_3 - .L_2)
	.align		4
.L_2:
        /*0010*/ 	.word	index@(_Z16block_mul_kerneliiPfS_S_)
        /*0014*/ 	.word	0x00000000


	//----- nvinfo : EIATTR_MIN_STACK_SIZE
	.align		4
.L_3:
        /*0018*/ 	.byte	0x04, 0x12
        /*001a*/ 	.short	(.L_5 - .L_4)
	.align		4
.L_4:
        /*001c*/ 	.word	index@(_Z16block_mul_kerneliiPfS_S_)
        /*0020*/ 	.word	0x00000000
.L_5:


//--------------------- .nv.compat                --------------------------
	.section	.nv.compat,"",@"SHT_CUDA_COMPAT_INFO"
	.align	4
        /*0000*/ 	.byte	0x02, 0x09, 0x00, 0x00, 0x02, 0x02, 0x01, 0x00, 0x02, 0x05, 0x05, 0x00, 0x03, 0x07, 0x01, 0x01
        /*0010*/ 	.byte	0x02, 0x03, 0x00, 0x00, 0x02, 0x06, 0x01, 0x00, 0x04, 0x0b, 0x08, 0x00, 0x09, 0x00, 0x00, 0x00
        /*0020*/ 	.byte	0x00, 0x00, 0x00, 0x00


//--------------------- .nv.info._Z16block_mul_kerneliiPfS_S_ --------------------------
	.section	.nv.info._Z16block_mul_kerneliiPfS_S_,"",@"SHT_CUDA_INFO"
	.sectionflags	@""
	.align	4


	//----- nvinfo : EIATTR_CUDA_API_VERSION
	.align		4
        /*0000*/ 	.byte	0x04, 0x37
        /*0002*/ 	.short	(.L_7 - .L_6)
.L_6:
        /*0004*/ 	.word	0x00000082


	//----- nvinfo : EIATTR_KPARAM_INFO
	.align		4
.L_7:
        /*0008*/ 	.byte	0x04, 0x17
        /*000a*/ 	.short	(.L_9 - .L_8)
.L_8:
        /*000c*/ 	.word	0x00000000
        /*0010*/ 	.short	0x0004
        /*0012*/ 	.short	0x0018
        /*0014*/ 	.byte	0x00, 0xf5, 0x21, 0x00


	//----- nvinfo : EIATTR_KPARAM_INFO
	.align		4
.L_9:
        /*0018*/ 	.byte	0x04, 0x17
        /*001a*/ 	.short	(.L_11 - .L_10)
.L_10:
        /*001c*/ 	.word	0x00000000
        /*0020*/ 	.short	0x0003
        /*0022*/ 	.short	0x0010
        /*0024*/ 	.byte	0x00, 0xf5, 0x21, 0x00


	//----- nvinfo : EIATTR_KPARAM_INFO
	.align		4
.L_11:
        /*0028*/ 	.byte	0x04, 0x17
        /*002a*/ 	.short	(.L_13 - .L_12)
.L_12:
        /*002c*/ 	.word	0x00000000
        /*0030*/ 	.short	0x0002
        /*0032*/ 	.short	0x0008
        /*0034*/ 	.byte	0x00, 0xf5, 0x21, 0x00


	//----- nvinfo : EIATTR_KPARAM_INFO
	.align		4
.L_13:
        /*0038*/ 	.byte	0x04, 0x17
        /*003a*/ 	.short	(.L_15 - .L_14)
.L_14:
        /*003c*/ 	.word	0x00000000
        /*0040*/ 	.short	0x0001
        /*0042*/ 	.short	0x0004
        /*0044*/ 	.byte	0x00, 0xf0, 0x11, 0x00


	//----- nvinfo : EIATTR_KPARAM_INFO
	.align		4
.L_15:
        /*0048*/ 	.byte	0x04, 0x17
        /*004a*/ 	.short	(.L_17 - .L_16)
.L_16:
        /*004c*/ 	.word	0x00000000
        /*0050*/ 	.short	0x0000
        /*0052*/ 	.short	0x0000
        /*0054*/ 	.byte	0x00, 0xf0, 0x11, 0x00


	//----- nvinfo : EIATTR_SPARSE_MMA_MASK
	.align		4
.L_17:
        /*0058*/ 	.byte	0x03, 0x50
        /*005a*/ 	.short	0x0000


	//----- nvinfo : EIATTR_MAXREG_COUNT
	.align		4
        /*005c*/ 	.byte	0x03, 0x1b
        /*005e*/ 	.short	0x00ff


	//----- nvinfo : EIATTR_NUM_BARRIERS
	.align		4
        /*0060*/ 	.byte	0x02, 0x4c
        /*0062*/ 	.byte	0x01
	.zero		1


	//----- nvinfo : EIATTR_MERCURY_ISA_VERSION
	.align		4
        /*0064*/ 	.byte	0x03, 0x5f
        /*0066*/ 	.short	0x0101


	//----- nvinfo : EIATTR_VRC_CTA_INIT_COUNT
	.align		4
        /*0068*/ 	.byte	0x02, 0x4a
	.zero		1
	.zero		1


	//----- nvinfo : EIATTR_EXIT_INSTR_OFFSETS
	.align		4
        /*006c*/ 	.byte	0x04, 0x1c
        /*006e*/ 	.short	(.L_19 - .L_18)


	//   ....[0]....
.L_18:
        /*0070*/ 	.word	0x00000760


	//----- nvinfo : EIATTR_CBANK_PARAM_SIZE
	.align		4
.L_19:
        /*0074*/ 	.byte	0x03, 0x19
        /*0076*/ 	.short	0x0020


	//----- nvinfo : EIATTR_PARAM_CBANK
	.align		4
        /*0078*/ 	.byte	0x04, 0x0a
        /*007a*/ 	.short	(.L_21 - .L_20)
	.align		4
.L_20:
        /*007c*/ 	.word	index@(.nv.constant0._Z16block_mul_kerneliiPfS_S_)
        /*0080*/ 	.short	0x0380
        /*0082*/ 	.short	0x0020


	//----- nvinfo : EIATTR_SW_WAR
	.align		4
.L_21:
        /*0084*/ 	.byte	0x04, 0x36
        /*0086*/ 	.short	(.L_23 - .L_22)
.L_22:
        /*0088*/ 	.word	0x00000008
.L_23:


//--------------------- .nv.callgraph             --------------------------
	.section	.nv.callgraph,"",@"SHT_CUDA_CALLGRAPH"
	.align	4
	.sectionentsize	8
	.align		4
        /*0000*/ 	.word	0x00000000
	.align		4
        /*0004*/ 	.word	0xffffffff
	.align		4
        /*0008*/ 	.word	0x00000000
	.align		4
        /*000c*/ 	.word	0xfffffffe
	.align		4
        /*0010*/ 	.word	0x00000000
	.align		4
        /*0014*/ 	.word	0xfffffffd
	.align		4
        /*0018*/ 	.word	0x00000000
	.align		4
        /*001c*/ 	.word	0xfffffffc


//--------------------- .text._Z16block_mul_kerneliiPfS_S_ --------------------------
	.section	.text._Z16block_mul_kerneliiPfS_S_,"ax",@progbits
	.align	128
        .global         _Z16block_mul_kerneliiPfS_S_
        .type           _Z16block_mul_kerneliiPfS_S_,@function
        .size           _Z16block_mul_kerneliiPfS_S_,(.L_x_3 - _Z16block_mul_kerneliiPfS_S_)
        .other          _Z16block_mul_kerneliiPfS_S_,@"STO_CUDA_ENTRY STV_DEFAULT"
_Z16block_mul_kerneliiPfS_S_:
.text._Z16block_mul_kerneliiPfS_S_:
[----:B------:R-:W-:Y:S01]  /*0000*/  LDC R1, c[0x0][0x37c] ;  /* 0x0000df00ff017b82 */ /* 0x000fe20000000800 */
[----:B------:R-:W0:Y:S01]  /*0010*/  LDCU UR6, c[0x0][0x384] ;  /* 0x00007080ff0677ac */ /* 0x000e220008000800 */
[----:B------:R-:W1:Y:S01]  /*0020*/  S2R R5, SR_CTAID.X ;  /* 0x0000000000057919 */ /* 0x000e620000002500 */
[----:B------:R-:W-:Y:S01]  /*0030*/  HFMA2 R19, -RZ, RZ, 0, 0 ;  /* 0x00000000ff137431 */ /* 0x000fe200000001ff */
[----:B------:R-:W2:Y:S01]  /*0040*/  LDCU.64 UR8, c[0x0][0x358] ;  /* 0x00006b00ff0877ac */ /* 0x000ea20008000a00 */
[----:B------:R-:W3:Y:S01]  /*0050*/  S2R R0, SR_CTAID.Y ;  /* 0x0000000000007919 */ /* 0x000ee20000002600 */
[----:B------:R-:W4:Y:S01]  /*0060*/  S2R R2, SR_TID.Y ;  /* 0x0000000000027919 */ /* 0x000f220000002200 */
[----:B------:R-:W1:Y:S01]  /*0070*/  S2R R3, SR_TID.X ;  /* 0x0000000000037919 */ /* 0x000e620000002100 */
[----:B0-----:R-:W-:-:S09]  /*0080*/  UISETP.GE.AND UP0, UPT, UR6, 0x1, UPT ;  /* 0x000000010600788c */ /* 0x001fd2000bf06270 */
[----:B--2---:R-:W-:Y:S05]  /*0090*/  BRA.U !UP0, `(.L_x_0) ;  /* 0x0000000508947547 */ /* 0x004fea000b800000 */
[----:B------:R-:W0:Y:S01]  /*00a0*/  S2UR UR5, SR_CgaCtaId ;  /* 0x00000000000579c3 */ /* 0x000e220000008800 */
[----:B------:R-:W-:Y:S01]  /*00b0*/  UMOV UR4, 0x400 ;  /* 0x0000040000047882 */ /* 0x000fe20000000000 */
[----:B-1--4-:R-:W-:Y:S02]  /*00c0*/  LEA R6, R5, R2, 0x5 ;  /* 0x0000000205067211 */ /* 0x012fe400078e28ff */
[----:B------:R-:W-:Y:S02]  /*00d0*/  LEA R18, R2, R3, 0x5 ;  /* 0x0000000302127211 */ /* 0x000fe400078e28ff */
[----:B------:R-:W-:Y:S02]  /*00e0*/  MOV R19, RZ ;  /* 0x000000ff00137202 */ /* 0x000fe40000000f00 */
[----:B------:R-:W1:Y:S08]  /*00f0*/  LDC R4, c[0x0][0x380] ;  /* 0x0000e000ff047b82 */ /* 0x000e700000000800 */
[----:B------:R-:W2:Y:S08]  /*0100*/  LDC.64 R22, c[0x0][0x388] ;  /* 0x0000e200ff167b82 */ /* 0x000eb00000000a00 */
[----:B------:R-:W4:Y:S01]  /*0110*/  LDC.64 R20, c[0x0][0x390] ;  /* 0x0000e400ff147b82 */ /* 0x000f220000000a00 */
[----:B0-----:R-:W-:-:S02]  /*0120*/  ULEA UR4, UR5, UR4, 0x18 ;  /* 0x0000000405047291 */ /* 0x001fc4000f8ec0ff */
[----:B------:R-:W-:-:S04]  /*0130*/  UIADD3 UR5, UPT, UPT, -UR6, URZ, URZ ;  /* 0x000000ff06057290 */ /* 0x000fc8000fffe1ff */
[----:B------:R-:W-:Y:S01]  /*0140*/  LEA R18, R18, UR4, 0x2 ;  /* 0x0000000412127c11 */ /* 0x000fe2000f8e10ff */
[CCC-:B-1----:R-:W-:Y:S01]  /*0150*/  IMAD R7, R2.reuse, R4.reuse, R3.reuse ;  /* 0x0000000402077224 */ /* 0x1c2fe200078e0203 */
[----:B------:R-:W-:Y:S01]  /*0160*/  LEA R17, R2, UR4, 0x7 ;  /* 0x0000000402117c11 */ /* 0x000fe2000f8e38ff */
[----:B------:R-:W-:Y:S01]  /*0170*/  IMAD R6, R6, R4, R3 ;  /* 0x0000000406067224 */ /* 0x000fe200078e0203 */
[----:B------:R-:W-:Y:S02]  /*0180*/  LEA R16, R3, UR4, 0x2 ;  /* 0x0000000403107c11 */ /* 0x000fe4000f8e10ff */
[----:B---3--:R-:W-:-:S07]  /*0190*/  LEA R7, R0, R7, 0x5 ;  /* 0x0000000700077211 */ /* 0x008fce00078e28ff */
.L_x_1:
[----:B--2---:R-:W-:-:S04]  /*01a0*/  IMAD.WIDE R8, R6, 0x4, R22 ;  /* 0x0000000406087825 */ /* 0x004fc800078e0216 */
[----:B----4-:R-:W-:Y:S02]  /*01b0*/  IMAD.WIDE R10, R7, 0x4, R20 ;  /* 0x00000004070a7825 */ /* 0x010fe400078e0214 */
[----:B------:R-:W2:Y:S04]  /*01c0*/  LDG.E R9, desc[UR8][R8.64] ;  /* 0x0000000808097981 */ /* 0x000ea8000c1e1900 */
[----:B------:R-:W3:Y:S01]  /*01d0*/  LDG.E R27, desc[UR8][R10.64] ;  /* 0x000000080a1b7981 */ /* 0x000ee2000c1e1900 */
[----:B------:R-:W-:Y:S01]  /*01e0*/  UIADD3 UR5, UPT, UPT, UR5, 0x1, URZ ;  /* 0x0000000105057890 */ /* 0x000fe2000fffe0ff */
[----:B------:R-:W-:Y:S02]  /*01f0*/  IADD3 R6, PT, PT, R6, 0x20, RZ ;  /* 0x0000002006067810 */ /* 0x000fe40007ffe0ff */
[----:B------:R-:W-:Y:S01]  /*0200*/  LEA R7, R4, R7, 0x5 ;  /* 0x0000000704077211 */ /* 0x000fe200078e28ff */
[----:B------:R-:W-:Y:S01]  /*0210*/  UISETP.NE.AND UP0, UPT, UR5, URZ, UPT ;  /* 0x000000ff0500728c */ /* 0x000fe2000bf05270 */
[----:B--2---:R-:W-:Y:S04]  /*0220*/  STS [R18], R9 ;  /* 0x0000000912007388 */ /* 0x004fe80000000800 */
[----:B---3--:R-:W-:Y:S01]  /*0230*/  STS [R18+0x1000], R27 ;  /* 0x0010001b12007388 */ /* 0x008fe20000000800 */
[----:B------:R-:W-:Y:S06]  /*0240*/  BAR.SYNC.DEFER_BLOCKING 0x0 ;  /* 0x0000000000007b1d */ /* 0x000fec0000010000 */
[----:B------:R-:W-:Y:S04]  /*0250*/  LDS R24, [R16+0x1000] ;  /* 0x0010000010187984 */ /* 0x000fe80000000800 */
[----:B------:R-:W0:Y:S04]  /*0260*/  LDS.128 R12, [R17] ;  /* 0x00000000110c7984 */ /* 0x000e280000000c00 */
[----:B------:R-:W1:Y:S04]  /*0270*/  LDS R26, [R16+0x1080] ;  /* 0x00108000101a7984 */ /* 0x000e680000000800 */
[----:B------:R-:W2:Y:S04]  /*0280*/  LDS R25, [R16+0x1100] ;  /* 0x0011000010197984 */ /* 0x000ea80000000800 */
[----:B------:R-:W-:Y:S01]  /*0290*/  LDS.128 R8, [R17+0x10] ;  /* 0x0000100011087984 */ /* 0x000fe20000000c00 */
[----:B0-----:R-:W-:-:S03]  /*02a0*/  FFMA R12, R12, R24, R19 ;  /* 0x000000180c0c7223 */ /* 0x001fc60000000013 */
[----:B------:R-:W0:Y:S01]  /*02b0*/  LDS R19, [R16+0x1180] ;  /* 0x0011800010137984 */ /* 0x000e220000000800 */
[----:B-1----:R-:W-:-:S03]  /*02c0*/  FFMA R13, R13, R26, R12 ;  /* 0x0000001a0d0d7223 */ /* 0x002fc6000000000c */
[----:B------:R-:W1:Y:S01]  /*02d0*/  LDS R24, [R16+0x1200] ;  /* 0x0012000010187984 */ /* 0x000e620000000800 */
[----:B--2---:R-:W-:-:S03]  /*02e0*/  FFMA R14, R14, R25, R13 ;  /* 0x000000190e0e7223 */ /* 0x004fc6000000000d */
[----:B------:R-:W2:Y:S04]  /*02f0*/  LDS R12, [R16+0x1280] ;  /* 0x00128000100c7984 */ /* 0x000ea80000000800 */
[----:B------:R-:W-:Y:S04]  /*0300*/  LDS R25, [R16+0x1400] ;  /* 0x0014000010197984 */ /* 0x000fe80000000800 */
[----:B------:R-:W-:Y:S01]  /*0310*/  LDS R26, [R16+0x1a00] ;  /* 0x001a0000101a7984 */ /* 0x000fe20000000800 */
[----:B0-----:R-:W-:-:S03]  /*0320*/  FFMA R15, R15, R19, R14 ;  /* 0x000000130f0f7223 */ /* 0x001fc6000000000e */
[----:B------:R-:W0:Y:S01]  /*0330*/  LDS R19, [R16+0x1300] ;  /* 0x0013000010137984 */ /* 0x000e220000000800 */
[----:B-1----:R-:W-:-:S03]  /*0340*/  FFMA R8, R8, R24, R15 ;  /* 0x0000001808087223 */ /* 0x002fc6000000000f */
[----:B------:R-:W1:Y:S01]  /*0350*/  LDS R24, [R16+0x1380] ;  /* 0x0013800010187984 */ /* 0x000e620000000800 */
[----:B--2---:R-:W-:-:S03]  /*0360*/  FFMA R9, R9, R12, R8 ;  /* 0x0000000c09097223 */ /* 0x004fc60000000008 */
[----:B------:R-:W2:Y:S04]  /*0370*/  LDS.128 R12, [R17+0x20] ;  /* 0x00002000110c7984 */ /* 0x000ea80000000c00 */
[----:B------:R-:W3:Y:S01]  /*0380*/  LDS R8, [R16+0x1480] ;  /* 0x0014800010087984 */ /* 0x000ee20000000800 */
[----:B0-----:R-:W-:-:S03]  /*0390*/  FFMA R10, R10, R19, R9 ;  /* 0x000000130a0a7223 */ /* 0x001fc60000000009 */
[----:B------:R-:W0:Y:S01]  /*03a0*/  LDS R19, [R16+0x1500] ;  /* 0x0015000010137984 */ /* 0x000e220000000800 */
[----:B-1----:R-:W-:-:S03]  /*03b0*/  FFMA R11, R11, R24, R10 ;  /* 0x000000180b0b7223 */ /* 0x002fc6000000000a */
[----:B------:R-:W1:Y:S01]  /*03c0*/  LDS R24, [R16+0x1580] ;  /* 0x0015800010187984 */ /* 0x000e620000000800 */
[----:B--2---:R-:W-:-:S03]  /*03d0*/  FFMA R12, R12, R25, R11 ;  /* 0x000000190c0c7223 */ /* 0x004fc6000000000b */
[----:B------:R-:W-:Y:S01]  /*03e0*/  LDS R25, [R16+0x1600] ;  /* 0x0016000010197984 */ /* 0x000fe20000000800 */
[----:B---3--:R-:W-:-:S03]  /*03f0*/  FFMA R13, R13, R8, R12 ;  /* 0x000000080d0d7223 */ /* 0x008fc6000000000c */
        /* <DEDUP_REMOVED lines=21> */
[----:B------:R-:W-:Y:S01]  /*0550*/  LDS R19, [R16+0x1d00] ;  /* 0x001d000010137984 */ /* 0x000fe20000000800 */
[----:B-1----:R-:W-:-:S03]  /*0560*/  FFMA R15, R15, R24, R14 ;  /* 0x000000180f0f7223 */ /* 0x002fc6000000000e */
[----:B------:R-:W-:Y:S01]  /*0570*/  LDS R24, [R16+0x1c80] ;  /* 0x001c800010187984 */ /* 0x000fe20000000800 */
[----:B--2---:R-:W-:-:S03]  /*0580*/  FFMA R26, R8, R26, R15 ;  /* 0x0000001a081a7223 */ /* 0x004fc6000000000f */
[----:B------:R-:W0:Y:S01]  /*0590*/  LDS R8, [R16+0x1b80] ;  /* 0x001b800010087984 */ /* 0x000e220000000800 */
[----:B---3--:R-:W-:-:S03]  /*05a0*/  FFMA R9, R9, R12, R26 ;  /* 0x0000000c09097223 */ /* 0x008fc6000000001a */
[----:B------:R-:W-:Y:S01]  /*05b0*/  LDS R26, [R16+0x1c00] ;  /* 0x001c0000101a7984 */ /* 0x000fe20000000800 */
[----:B------:R-:W-:-:S03]  /*05c0*/  FFMA R10, R10, R25, R9 ;  /* 0x000000190a0a7223 */ /* 0x000fc60000000009 */
[----:B------:R-:W1:Y:S04]  /*05d0*/  LDS.128 R12, [R17+0x60] ;  /* 0x00006000110c7984 */ /* 0x000e680000000c00 */
[----:B------:R-:W-:Y:S01]  /*05e0*/  LDS R25, [R16+0x1e00] ;  /* 0x001e000010197984 */ /* 0x000fe20000000800 */
[----:B0-----:R-:W-:-:S04]  /*05f0*/  FFMA R11, R11, R8, R10 ;  /* 0x000000080b0b7223 */ /* 0x001fc8000000000a */
[----:B-1----:R-:W-:Y:S02]  /*0600*/  FFMA R26, R12, R26, R11 ;  /* 0x0000001a0c1a7223 */ /* 0x002fe4000000000b */
[----:B------:R-:W0:Y:S02]  /*0610*/  LDS R12, [R16+0x1d80] ;  /* 0x001d8000100c7984 */ /* 0x000e240000000800 */
[----:B------:R-:W-:Y:S02]  /*0620*/  FFMA R13, R13, R24, R26 ;  /* 0x000000180d0d7223 */ /* 0x000fe4000000001a */
[----:B------:R-:W1:Y:S02]  /*0630*/  LDS.128 R8, [R17+0x70] ;  /* 0x0000700011087984 */ /* 0x000e640000000c00 */
[----:B------:R-:W-:Y:S02]  /*0640*/  FFMA R14, R14, R19, R13 ;  /* 0x000000130e0e7223 */ /* 0x000fe4000000000d */
[----:B------:R-:W2:Y:S04]  /*0650*/  LDS R24, [R16+0x1e80] ;  /* 0x001e800010187984 */ /* 0x000ea80000000800 */
[----:B------:R-:W3:Y:S04]  /*0660*/  LDS R13, [R16+0x1f00] ;  /* 0x001f0000100d7984 */ /* 0x000ee80000000800 */
[----:B------:R-:W4:Y:S01]  /*0670*/  LDS R19, [R16+0x1f80] ;  /* 0x001f800010137984 */ /* 0x000f220000000800 */
[----:B0-----:R-:W-:-:S04]  /*0680*/  FFMA R15, R15, R12, R14 ;  /* 0x0000000c0f0f7223 */ /* 0x001fc8000000000e */
[----:B-1----:R-:W-:-:S04]  /*0690*/  FFMA R8, R8, R25, R15 ;  /* 0x0000001908087223 */ /* 0x002fc8000000000f */
[----:B--2---:R-:W-:-:S04]  /*06a0*/  FFMA R9, R9, R24, R8 ;  /* 0x0000001809097223 */ /* 0x004fc80000000008 */
[----:B---3--:R-:W-:-:S04]  /*06b0*/  FFMA R10, R10, R13, R9 ;  /* 0x0000000d0a0a7223 */ /* 0x008fc80000000009 */
[----:B----4-:R-:W-:Y:S01]  /*06c0*/  FFMA R19, R11, R19, R10 ;  /* 0x000000130b137223 */ /* 0x010fe2000000000a */
[----:B------:R-:W-:Y:S06]  /*06d0*/  BAR.SYNC.DEFER_BLOCKING 0x0 ;  /* 0x0000000000007b1d */ /* 0x000fec0000010000 */
[----:B------:R-:W-:Y:S05]  /*06e0*/  BRA.U UP0, `(.L_x_1) ;  /* 0xfffffff900ac7547 */ /* 0x000fea000b83ffff */
.L_x_0:
[----:B------:R-:W0:Y:S01]  /*06f0*/  LDC.64 R6, c[0x0][0x398] ;  /* 0x0000e600ff067b82 */ /* 0x000e220000000a00 */
[----:B------:R-:W2:Y:S01]  /*0700*/  LDCU UR4, c[0x0][0x380] ;  /* 0x00007000ff0477ac */ /* 0x000ea20008000800 */
[----:B-1--4-:R-:W-:Y:S02]  /*0710*/  LEA R5, R5, R2, 0x5 ;  /* 0x0000000205057211 */ /* 0x012fe400078e28ff */
[----:B---3--:R-:W-:-:S05]  /*0720*/  LEA R0, R0, R3, 0x5 ;  /* 0x0000000300007211 */ /* 0x008fca00078e28ff */
[----:B--2---:R-:W-:-:S04]  /*0730*/  IMAD R3, R5, UR4, R0 ;  /* 0x0000000405037c24 */ /* 0x004fc8000f8e0200 */
[----:B0-----:R-:W-:-:S05]  /*0740*/  IMAD.WIDE R2, R3, 0x4, R6 ;  /* 0x0000000403027825 */ /* 0x001fca00078e0206 */
[----:B------:R-:W-:Y:S01]  /*0750*/  STG.E desc[UR8][R2.64], R19 ;  /* 0x0000001302007986 */ /* 0x000fe2000c101908 */
[----:B------:R-:W-:Y:S05]  /*0760*/  EXIT ;  /* 0x000000000000794d */ /* 0x000fea0003800000 */
.L_x_2:
[----:B------:R-:W-:-:S00]  /*0770*/  BRA `(.L_x_2) ;  /* 0xfffffffc00fc7947 */ /* 0x000fc0000383ffff */
[----:B------:R-:W-:-:S00]  /*0780*/  NOP ;  /* 0x0000000000007918 */ /* 0x000fc00000000000 */
[----:B------:R-:W-:-:S00]  /*0790*/  NOP ;  /* 0x0000000000007918 */ /* 0x000fc00000000000 */
[----:B------:R-:W-:-:S00]  /*07a0*/  NOP ;  /* 0x0000000000007918 */ /* 0x000fc00000000000 */
[----:B------:R-:W-:-:S00]  /*07b0*/  NOP ;  /* 0x0000000000007918 */ /* 0x000fc00000000000 */
[----:B------:R-:W-:-:S00]  /*07c0*/  NOP ;  /* 0x0000000000007918 */ /* 0x000fc00000000000 */
[----:B------:R-:W-:-:S00]  /*07d0*/  NOP ;  /* 0x0000000000007918 */ /* 0x000fc00000000000 */
[----:B------:R-:W-:-:S00]  /*07e0*/  NOP ;  /* 0x0000000000007918 */ /* 0x000fc00000000000 */
[----:B------:R-:W-:-:S00]  /*07f0*/  NOP ;  /* 0x0000000000007918 */ /* 0x000fc00000000000 */
.L_x_3:


//--------------------- .nv.shared._Z16block_mul_kerneliiPfS_S_ --------------------------
	.section	.nv.shared._Z16block_mul_kerneliiPfS_S_,"aw",@nobits
	.sectionflags	@""
	.align	16
	.zero		1024


//--------------------- .nv.shared.reserved.0     --------------------------
	.section	.nv.shared.reserved.0,"aw",@nobits
	.weak		__nv_reservedSMEM_offset_0_alias
	.size		__nv_reservedSMEM_offset_0_alias, 0, 64
	.other		__nv_reservedSMEM_offset_0_alias,@"STO_CUDA_RESERVED_SHARED STV_DEFAULT"
__nv_reservedSMEM_offset_0_alias:
	.zero		0
	.zero		64


//--------------------- .nv.constant0._Z16block_mul_kerneliiPfS_S_ --------------------------
	.section	.nv.constant0._Z16block_mul_kerneliiPfS_S_,"a",@progbits
	.sectionflags	@""
	.align	4
.nv.constant0._Z16block_mul_kerneliiPfS_S_:
	.zero		928


//--------------------- SYMBOLS --------------------------

	.type		.nv.reservedSmem.offset0,@object
	.size		.nv.reservedSmem.offset0,0x4
	.type		.nv.reservedSmem.cap,@object
	.size		.nv.reservedSmem.cap,0x4
